	.headerflags	@"EF_CUDA_TEXMODE_UNIFIED EF_CUDA_64BIT_ADDRESS EF_CUDA_SM86 EF_CUDA_VIRTUAL_SM(EF_CUDA_SM86)"
	.elftype	@"ET_EXEC"


//--------------------- .nv.info                  --------------------------
	.section	.nv.info,"",@"SHT_CUDA_INFO"
	.align	4


	//----- nvinfo : EIATTR_REGCOUNT
	.align		4
        /*0000*/ 	.byte	0x04, 0x2f
        /*0002*/ 	.short	(.L_1 - .L_0)
	.align		4
.L_0:
        /*0004*/ 	.word	index@(triton_)
        /*0008*/ 	.word	0x00000010


	//----- nvinfo : EIATTR_MAX_STACK_SIZE
	.align		4
.L_1:
        /*000c*/ 	.byte	0x04, 0x23
        /*000e*/ 	.short	(.L_3 - .L_2)
	.align		4
.L_2:
        /*0010*/ 	.word	index@(triton_)
        /*0014*/ 	.word	0x00000000


	//----- nvinfo : EIATTR_MIN_STACK_SIZE
	.align		4
.L_3:
        /*0018*/ 	.byte	0x04, 0x12
        /*001a*/ 	.short	(.L_5 - .L_4)
	.align		4
.L_4:
        /*001c*/ 	.word	index@(triton_)
        /*0020*/ 	.word	0x00000000


	//----- nvinfo : EIATTR_FRAME_SIZE
	.align		4
.L_5:
        /*0024*/ 	.byte	0x04, 0x11
        /*0026*/ 	.short	(.L_7 - .L_6)
	.align		4
.L_6:
        /*0028*/ 	.word	index@(triton_)
        /*002c*/ 	.word	0x00000000
.L_7:


//--------------------- .nv.info.triton_          --------------------------
	.section	.nv.info.triton_,"",@"SHT_CUDA_INFO"
	.align	4


	//----- nvinfo : EIATTR_CUDA_API_VERSION
	.align		4
        /*0000*/ 	.byte	0x04, 0x37
        /*0002*/ 	.short	(.L_9 - .L_8)
.L_8:
        /*0004*/ 	.word	0x0000007b


	//----- nvinfo : EIATTR_SW2861232_WAR
	.align		4
.L_9:
        /*0008*/ 	.byte	0x01, 0x35
	.zero		2


	//----- nvinfo : EIATTR_PARAM_CBANK
	.align		4
        /*000c*/ 	.byte	0x04, 0x0a
        /*000e*/ 	.short	(.L_11 - .L_10)
	.align		4
.L_10:
        /*0010*/ 	.word	index@(.nv.constant0.triton_)
        /*0014*/ 	.short	0x0160
        /*0016*/ 	.short	0x0018


	//----- nvinfo : EIATTR_CBANK_PARAM_SIZE
	.align		4
.L_11:
        /*0018*/ 	.byte	0x03, 0x19
        /*001a*/ 	.short	0x0018


	//----- nvinfo : EIATTR_KPARAM_INFO
	.align		4
        /*001c*/ 	.byte	0x04, 0x17
        /*001e*/ 	.short	(.L_13 - .L_12)
.L_12:
        /*0020*/ 	.word	0x00000000
        /*0024*/ 	.short	0x0003
        /*0026*/ 	.short	0x0014
        /*0028*/ 	.byte	0x00, 0xf0, 0x11, 0x00


	//----- nvinfo : EIATTR_KPARAM_INFO
	.align		4
.L_13:
        /*002c*/ 	.byte	0x04, 0x17
        /*002e*/ 	.short	(.L_15 - .L_14)
.L_14:
        /*0030*/ 	.word	0x00000000
        /*0034*/ 	.short	0x0002
        /*0036*/ 	.short	0x0010
        /*0038*/ 	.byte	0x00, 0xf0, 0x11, 0x00


	//----- nvinfo : EIATTR_KPARAM_INFO
	.align		4
.L_15:
        /*003c*/ 	.byte	0x04, 0x17
        /*003e*/ 	.short	(.L_17 - .L_16)
.L_16:
        /*0040*/ 	.word	0x00000000
        /*0044*/ 	.short	0x0001
        /*0046*/ 	.short	0x0008
        /*0048*/ 	.byte	0x00, 0xf0, 0x21, 0x00


	//----- nvinfo : EIATTR_KPARAM_INFO
	.align		4
.L_17:
        /*004c*/ 	.byte	0x04, 0x17
        /*004e*/ 	.short	(.L_19 - .L_18)
.L_18:
        /*0050*/ 	.word	0x00000000
        /*0054*/ 	.short	0x0000
        /*0056*/ 	.short	0x0000
        /*0058*/ 	.byte	0x00, 0xf0, 0x21, 0x00


	//----- nvinfo : EIATTR_MAXREG_COUNT
	.align		4
.L_19:
        /*005c*/ 	.byte	0x03, 0x1b
        /*005e*/ 	.short	0x00ff


	//----- nvinfo : EIATTR_COOP_GROUP_MASK_REGIDS
	.align		4
        /*0060*/ 	.byte	0x04, 0x29
        /*0062*/ 	.short	(.L_21 - .L_20)


	//   ....[0]....
.L_20:
        /*0064*/ 	.word	0xffffffff


	//   ....[1]....
        /*0068*/ 	.word	0xffffffff


	//   ....[2]....
        /*006c*/ 	.word	0xffffffff


	//   ....[3]....
        /*0070*/ 	.word	0xffffffff


	//   ....[4]....
        /*0074*/ 	.word	0xffffffff


	//   ....[5]....
        /*0078*/ 	.word	0xffffffff


	//   ....[6]....
        /*007c*/ 	.word	0xffffffff


	//   ....[7]....
        /*0080*/ 	.word	0xffffffff


	//   ....[8]....
        /*0084*/ 	.word	0xffffffff


	//   ....[9]....
        /*0088*/ 	.word	0xffffffff


	//   ....[10]....
        /*008c*/ 	.word	0xffffffff


	//   ....[11]....
        /*0090*/ 	.word	0xffffffff


	//----- nvinfo : EIATTR_COOP_GROUP_INSTR_OFFSETS
	.align		4
.L_21:
        /*0094*/ 	.byte	0x04, 0x28
        /*0096*/ 	.short	(.L_23 - .L_22)


	//   ....[0]....
.L_22:
        /*0098*/ 	.word	0x00000140


	//   ....[1]....
        /*009c*/ 	.word	0x00000180


	//   ....[2]....
        /*00a0*/ 	.word	0x000001c0


	//   ....[3]....
        /*00a4*/ 	.word	0x00000200


	//   ....[4]....
        /*00a8*/ 	.word	0x00000250


	//   ....[5]....
        /*00ac*/ 	.word	0x000002f0


	//   ....[6]....
        /*00b0*/ 	.word	0x00000400


	//   ....[7]....
        /*00b4*/ 	.word	0x00000420


	//   ....[8]....
        /*00b8*/ 	.word	0x00000440


	//   ....[9]....
        /*00bc*/ 	.word	0x00000460


	//   ....[10]....
        /*00c0*/ 	.word	0x00000480


	//   ....[11]....
        /*00c4*/ 	.word	0x000004e0


	//----- nvinfo : EIATTR_EXIT_INSTR_OFFSETS
	.align		4
.L_23:
        /*00c8*/ 	.byte	0x04, 0x1c
        /*00ca*/ 	.short	(.L_25 - .L_24)


	//   ....[0]....
.L_24:
        /*00cc*/ 	.word	0x000005b0


	//   ....[1]....
        /*00d0*/ 	.word	0x000005d0


	//----- nvinfo : EIATTR_MAX_THREADS
	.align		4
.L_25:
        /*00d4*/ 	.byte	0x04, 0x05
        /*00d6*/ 	.short	(.L_27 - .L_26)
.L_26:
        /*00d8*/ 	.word	0x00000040
        /*00dc*/ 	.word	0x00000001
        /*00e0*/ 	.word	0x00000001


	//----- nvinfo : EIATTR_CRS_STACK_SIZE
	.align		4
.L_27:
        /*00e4*/ 	.byte	0x04, 0x1e
        /*00e6*/ 	.short	(.L_29 - .L_28)
.L_28:
        /*00e8*/ 	.word	0x00000000
.L_29:


//--------------------- .nv.rel.action            --------------------------
	.section	.nv.rel.action,"",@"SHT_CUDA_RELOCINFO"
	.align	8
	.sectionentsize	8
        /*0000*/ 	.byte	0x73, 0x00, 0x00, 0x00, 0x00, 0x00, 0x00, 0x00, 0x00, 0x00, 0x00, 0x11, 0x25, 0x00, 0x05, 0x36


//--------------------- .nv.constant0.triton_     --------------------------
	.section	.nv.constant0.triton_,"a",@progbits
	.align	4
.nv.constant0.triton_:
	.zero		376


//--------------------- .text.triton_             --------------------------
	.section	.text.triton_,"ax",@progbits
	.sectionflags	@"SHF_BARRIERS=1"
	.sectioninfo	@"SHI_REGISTERS=16"
	.align	128
        .global         triton_
        .type           triton_,@function
        .size           triton_,(.L_x_3 - triton_)
        .other          triton_,@"STO_CUDA_ENTRY STV_DEFAULT"
triton_:
.text.triton_:
[----:B------:R-:W-:-:S02]  /*0000*/  IMAD.MOV.U32 R1, RZ, RZ, c[0x0][0x28] ;  /* 0x00000a00ff017624 */ /* 0x000fc400078e00ff */
[----:B------:R-:W0:Y:S01]  /*0010*/  S2R R3, SR_CTAID.X ;  /* 0x0000000000037919 */ /* 0x000e220000002500 */
[----:B------:R-:W-:Y:S01]  /*0020*/  ULDC.64 UR4, c[0x0][0x118] ;  /* 0x0000460000047ab9 */ /* 0x000fe20000000a00 */
[----:B------:R-:W-:Y:S01]  /*0030*/  BSSY B0, `(.L_x_0) ;  /* 0x000000b000007945 */ /* 0x000fe20003800000 */
[----:B------:R-:W-:Y:S01]  /*0040*/  IMAD.MOV.U32 R13, RZ, RZ, 0x4 ;  /* 0x00000004ff0d7424 */ /* 0x000fe200078e00ff */
[----:B------:R-:W1:Y:S01]  /*0050*/  S2R R12, SR_TID.X ;  /* 0x00000000000c7919 */ /* 0x000e620000002100 */
[----:B------:R-:W-:Y:S01]  /*0060*/  IMAD.MOV.U32 R2, RZ, RZ, RZ ;  /* 0x000000ffff027224 */ /* 0x000fe200078e00ff */
[----:B0-----:R-:W-:Y:S02]  /*0070*/  ISETP.GE.AND P0, PT, R3, c[0x0][0x170], PT ;  /* 0x00005c0003007a0c */ /* 0x001fe40003f06270 */
[----:B-1----:R-:W-:-:S04]  /*0080*/  LOP3.LUT R0, R12, 0x3f, RZ, 0xc0, !PT ;  /* 0x0000003f0c007812 */ /* 0x002fc800078ec0ff */
[----:B------:R-:W-:Y:S01]  /*0090*/  ISETP.LT.U32.AND P0, PT, R0, 0x32, !P0 ;  /* 0x000000320000780c */ /* 0x000fe20004701070 */
[----:B------:R-:W-:-:S12]  /*00a0*/  IMAD R0, R3, 0x32, R0 ;  /* 0x0000003203007824 */ /* 0x000fd800078e0200 */
[----:B------:R-:W-:Y:S05]  /*00b0*/  @!P0 BRA `(.L_x_1) ;  /* 0x0000002000008947 */ /* 0x000fea0003800000 */
[----:B------:R-:W-:-:S06]  /*00c0*/  IMAD.WIDE R2, R0, R13, c[0x0][0x160] ;  /* 0x0000580000027625 */ /* 0x000fcc00078e020d */
[----:B------:R0:W5:Y:S02]  /*00d0*/  LDG.E R2, [R2.64] ;  /* 0x0000000402027981 */ /* 0x000164000c1e1900 */
.L_x_1:
[----:B------:R-:W-:Y:S05]  /*00e0*/  BSYNC B0 ;  /* 0x0000000000007941 */ /* 0x000fea0003800000 */
.L_x_0:
[----:B-----5:R-:W-:Y:S02]  /*00f0*/  SEL R7, R2, RZ, P0 ;  /* 0x000000ff02077207 */ /* 0x020fe40000000000 */
[----:B------:R-:W-:Y:S02]  /*0100*/  SHF.R.U32.HI R4, RZ, 0x3, R12 ;  /* 0x00000003ff047819 */ /* 0x000fe4000001160c */
[----:B------:R-:W-:Y:S02]  /*0110*/  FSEL R2, R7, -INF , P0 ;  /* 0xff80000007027808 */ /* 0x000fe40000000000 */
[----:B------:R-:W-:Y:S02]  /*0120*/  LOP3.LUT R6, R12, 0x1, RZ, 0xc0, !PT ;  /* 0x000000010c067812 */ /* 0x000fe400078ec0ff */
[C---:B------:R-:W-:Y:S01]  /*0130*/  FSETP.NAN.AND P2, PT, R2.reuse, R2, PT ;  /* 0x000000020200720b */ /* 0x040fe20003f48000 */
[----:B0-----:R-:W0:Y:S02]  /*0140*/  SHFL.BFLY PT, R3, R2, 0x10, 0x1f ;  /* 0x0e001f0002037f89 */ /* 0x001e2400000e0000 */
[----:B0-----:R-:W-:-:S13]  /*0150*/  FSETP.GT.AND P1, PT, R2, R3, PT ;  /* 0x000000030200720b */ /* 0x001fda0003f24000 */
[----:B------:R-:W-:-:S04]  /*0160*/  @!P1 FSEL R2, R2, R3, P2 ;  /* 0x0000000302029208 */ /* 0x000fc80001000000 */
[C---:B------:R-:W-:Y:S01]  /*0170*/  FSETP.NAN.AND P2, PT, R2.reuse, R2, PT ;  /* 0x000000020200720b */ /* 0x040fe20003f48000 */
[----:B------:R-:W0:Y:S02]  /*0180*/  SHFL.BFLY PT, R3, R2, 0x8, 0x1f ;  /* 0x0d001f0002037f89 */ /* 0x000e2400000e0000 */
        /* <DEDUP_REMOVED lines=9> */
[----:B------:R-:W-:Y:S02]  /*0220*/  @!P1 FSEL R2, R2, R3, P2 ;  /* 0x0000000302029208 */ /* 0x000fe40001000000 */
[----:B------:R-:W-:Y:S02]  /*0230*/  LOP3.LUT P2, RZ, R12, 0x1f, RZ, 0xc0, !PT ;  /* 0x0000001f0cff7812 */ /* 0x000fe4000784c0ff */
[C---:B------:R-:W-:Y:S01]  /*0240*/  FSETP.NAN.AND P3, PT, R2.reuse, R2, PT ;  /* 0x000000020200720b */ /* 0x040fe20003f68000 */
[----:B------:R-:W0:Y:S02]  /*0250*/  SHFL.BFLY PT, R3, R2, 0x1, 0x1f ;  /* 0x0c201f0002037f89 */ /* 0x000e2400000e0000 */
[----:B0-----:R-:W-:-:S13]  /*0260*/  FSETP.GT.AND P1, PT, R2, R3, PT ;  /* 0x000000030200720b */ /* 0x001fda0003f24000 */
[----:B------:R-:W-:Y:S02]  /*0270*/  @!P1 FSEL R2, R2, R3, P3 ;  /* 0x0000000302029208 */ /* 0x000fe40001800000 */
[----:B------:R-:W-:Y:S02]  /*0280*/  ISETP.GE.AND P3, PT, R12, 0x2, PT ;  /* 0x000000020c00780c */ /* 0x000fe40003f66270 */
[----:B------:R-:W-:Y:S02]  /*0290*/  LOP3.LUT R3, R4, 0x4, RZ, 0xc0, !PT ;  /* 0x0000000404037812 */ /* 0x000fe400078ec0ff */
[----:B------:R-:W-:-:S03]  /*02a0*/  ISETP.NE.U32.AND P1, PT, R6, 0x1, PT ;  /* 0x000000010600780c */ /* 0x000fc60003f25070 */
[----:B------:R-:W-:Y:S04]  /*02b0*/  @!P2 STS [R3], R2 ;  /* 0x000000020300a388 */ /* 0x000fe80000000800 */
[----:B------:R-:W-:Y:S06]  /*02c0*/  BAR.SYNC 0x0 ;  /* 0x0000000000007b1d */ /* 0x000fec0000000000 */
[----:B------:R-:W0:Y:S01]  /*02d0*/  @!P3 LDS R5, [R12.X4] ;  /* 0x000000000c05b984 */ /* 0x000e220000004800 */
[----:B------:R-:W-:-:S03]  /*02e0*/  ISETP.LT.AND P1, PT, R12, 0x2, P1 ;  /* 0x000000020c00780c */ /* 0x000fc60000f21270 */
[----:B0-----:R-:W0:Y:S01]  /*02f0*/  SHFL.BFLY PT, R4, R5, 0x1, 0x1f ;  /* 0x0c201f0005047f89 */ /* 0x001e2200000e0000 */
[C---:B------:R-:W-:Y:S02]  /*0300*/  FSETP.NAN.AND P5, PT, R5.reuse, R5, PT ;  /* 0x000000050500720b */ /* 0x040fe40003fa8000 */
[----:B0-----:R-:W-:-:S04]  /*0310*/  FSETP.GT.AND P4, PT, R5, R4, PT ;  /* 0x000000040500720b */ /* 0x001fc80003f84000 */
[----:B------:R-:W-:-:S04]  /*0320*/  FSEL R4, R5, R4, P4 ;  /* 0x0000000405047208 */ /* 0x000fc80002000000 */
[----:B------:R-:W-:-:S05]  /*0330*/  FSEL R4, R5, R4, P5 ;  /* 0x0000000405047208 */ /* 0x000fca0002800000 */
[----:B------:R-:W-:Y:S04]  /*0340*/  @P1 STS [R12.X4], R4 ;  /* 0x000000040c001388 */ /* 0x000fe80000004800 */
[----:B------:R-:W-:Y:S06]  /*0350*/  BAR.SYNC 0x0 ;  /* 0x0000000000007b1d */ /* 0x000fec0000000000 */
[----:B------:R-:W0:Y:S02]  /*0360*/  LDS R2, [RZ] ;  /* 0x00000000ff027984 */ /* 0x000e240000000800 */
[----:B0-----:R-:W-:-:S04]  /*0370*/  FADD R2, R7, -R2 ;  /* 0x8000000207027221 */ /* 0x001fc80000000000 */
[----:B------:R-:W-:-:S04]  /*0380*/  FMUL R2, R2, 0.25 ;  /* 0x3e80000002027820 */ /* 0x000fc80000400000 */
[----:B------:R-:W-:Y:S01]  /*0390*/  FMUL R2, R2, 1.4426950216293334961 ;  /* 0x3fb8aa3b02027820 */ /* 0x000fe20000400000 */
[----:B------:R-:W-:Y:S06]  /*03a0*/  BAR.SYNC 0x0 ;  /* 0x0000000000007b1d */ /* 0x000fec0000000000 */
[----:B------:R-:W-:-:S13]  /*03b0*/  FSETP.GEU.AND P4, PT, R2, -126, PT ;  /* 0xc2fc00000200780b */ /* 0x000fda0003f8e000 */
[----:B------:R-:W-:-:S04]  /*03c0*/  @!P4 FMUL R2, R2, 0.5 ;  /* 0x3f0000000202c820 */ /* 0x000fc80000400000 */
[----:B------:R-:W0:Y:S02]  /*03d0*/  MUFU.EX2 R5, R2 ;  /* 0x0000000200057308 */ /* 0x000e240000000800 */
[----:B0-----:R-:W-:-:S05]  /*03e0*/  @!P4 FMUL R5, R5, R5 ;  /* 0x000000050505c220 */ /* 0x001fca0000400000 */
[----:B------:R-:W-:-:S05]  /*03f0*/  FSEL R6, R5, RZ, P0 ;  /* 0x000000ff05067208 */ /* 0x000fca0000000000 */
[----:B------:R-:W0:Y:S02]  /*0400*/  SHFL.BFLY PT, R7, R6, 0x10, 0x1f ;  /* 0x0e001f0006077f89 */ /* 0x000e2400000e0000 */
[----:B0-----:R-:W-:-:S05]  /*0410*/  FADD R7, R6, R7 ;  /* 0x0000000706077221 */ /* 0x001fca0000000000 */
        /* <DEDUP_REMOVED lines=8> */
[----:B------:R-:W-:Y:S04]  /*04a0*/  @!P2 STS [R3], R2 ;  /* 0x000000020300a388 */ /* 0x000fe80000000800 */
[----:B------:R-:W-:Y:S06]  /*04b0*/  BAR.SYNC 0x0 ;  /* 0x0000000000007b1d */ /* 0x000fec0000000000 */
[----:B------:R-:W0:Y:S01]  /*04c0*/  @!P3 LDS R10, [R12.X4] ;  /* 0x000000000c0ab984 */ /* 0x000e220000004800 */
[----:B------:R-:W-:-:S03]  /*04d0*/  IMAD.WIDE R2, R0, R13, c[0x0][0x168] ;  /* 0x00005a0000027625 */ /* 0x000fc600078e020d */
[----:B0-----:R-:W0:Y:S02]  /*04e0*/  SHFL.BFLY PT, R7, R10, 0x1, 0x1f ;  /* 0x0c201f000a077f89 */ /* 0x001e2400000e0000 */
[----:B0-----:R-:W-:-:S05]  /*04f0*/  FADD R7, R10, R7 ;  /* 0x000000070a077221 */ /* 0x001fca0000000000 */
[----:B------:R-:W-:Y:S04]  /*0500*/  @P1 STS [R12.X4], R7 ;  /* 0x000000070c001388 */ /* 0x000fe80000004800 */
[----:B------:R-:W-:Y:S06]  /*0510*/  BAR.SYNC 0x0 ;  /* 0x0000000000007b1d */ /* 0x000fec0000000000 */
[----:B------:R-:W0:Y:S02]  /*0520*/  LDS R4, [RZ] ;  /* 0x00000000ff047984 */ /* 0x000e240000000800 */
[----:B0-----:R-:W-:-:S02]  /*0530*/  FSETP.GT.AND P1, PT, |R4|, 8.50705917302346158658e+37, PT ;  /* 0x7e8000000400780b */ /* 0x001fc40003f24200 */
[----:B------:R-:W-:-:S11]  /*0540*/  FSETP.GEU.AND P2, PT, |R4|, 1.175494350822287508e-38, PT ;  /* 0x008000000400780b */ /* 0x000fd60003f4e200 */
[----:B------:R-:W-:Y:S01]  /*0550*/  @P1 FMUL R4, R4, 0.25 ;  /* 0x3e80000004041820 */ /* 0x000fe20000400000 */
[----:B------:R-:W-:-:S03]  /*0560*/  @P1 FMUL R5, R5, 0.25 ;  /* 0x3e80000005051820 */ /* 0x000fc60000400000 */
[----:B------:R-:W-:Y:S01]  /*0570*/  @!P2 FMUL R4, R4, 16777216 ;  /* 0x4b8000000404a820 */ /* 0x000fe20000400000 */
[----:B------:R-:W-:-:S05]  /*0580*/  @!P2 FMUL R5, R5, 16777216 ;  /* 0x4b8000000505a820 */ /* 0x000fca0000400000 */
[----:B------:R-:W0:Y:S02]  /*0590*/  MUFU.RCP R4, R4 ;  /* 0x0000000400047308 */ /* 0x000e240000001000 */
[----:B0-----:R-:W-:Y:S01]  /*05a0*/  FMUL R5, R4, R5 ;  /* 0x0000000504057220 */ /* 0x001fe20000400000 */
[----:B------:R-:W-:Y:S06]  /*05b0*/  @!P0 EXIT ;  /* 0x000000000000894d */ /* 0x000fec0003800000 */
[----:B------:R-:W-:Y:S01]  /*05c0*/  STG.E [R2.64], R5 ;  /* 0x0000000502007986 */ /* 0x000fe2000c101904 */
[----:B------:R-:W-:Y:S05]  /*05d0*/  EXIT ;  /* 0x000000000000794d */ /* 0x000fea0003800000 */
.L_x_2:
[----:B------:R-:W-:-:S00]  /*05e0*/  BRA `(.L_x_2) ;  /* 0xfffffff000007947 */ /* 0x000fc0000383ffff */
[----:B------:R-:W-:-:S00]  /*05f0*/  NOP ;  /* 0x0000000000007918 */ /* 0x000fc00000000000 */
        /* <DEDUP_REMOVED lines=8> */
.L_x_3:


//--------------------- .nv.shared.triton_        --------------------------
	.section	.nv.shared.triton_,"aw",@nobits
	.align	16
